//
// Generated by NVIDIA NVVM Compiler
//
// Compiler Build ID: CL-36424714
// Cuda compilation tools, release 13.0, V13.0.88
// Based on NVVM 20.0.0
//

.version 9.0
.target sm_100
.address_size 64

	// .globl	_Z7Vec_addPKfS0_Pfi

.visible .entry _Z7Vec_addPKfS0_Pfi(
	.param .u64 .ptr .align 1 _Z7Vec_addPKfS0_Pfi_param_0,
	.param .u64 .ptr .align 1 _Z7Vec_addPKfS0_Pfi_param_1,
	.param .u64 .ptr .align 1 _Z7Vec_addPKfS0_Pfi_param_2,
	.param .u32 _Z7Vec_addPKfS0_Pfi_param_3
)
{
	.reg .pred 	%p<2>;
	.reg .b32 	%r<6>;
	.reg .b32 	%f<4>;
	.reg .b64 	%rd<11>;

	ld.param.u64 	%rd1, [_Z7Vec_addPKfS0_Pfi_param_0];
	ld.param.u64 	%rd2, [_Z7Vec_addPKfS0_Pfi_param_1];
	ld.param.u64 	%rd3, [_Z7Vec_addPKfS0_Pfi_param_2];
	ld.param.u32 	%r2, [_Z7Vec_addPKfS0_Pfi_param_3];
	mov.u32 	%r3, %ctaid.x;
	mov.u32 	%r4, %ntid.x;
	mov.u32 	%r5, %tid.x;
	mad.lo.s32 	%r1, %r3, %r4, %r5;
	setp.ge.s32 	%p1, %r1, %r2;
	@%p1 bra 	$L__BB0_2;
	cvta.to.global.u64 	%rd4, %rd1;
	cvta.to.global.u64 	%rd5, %rd2;
	cvta.to.global.u64 	%rd6, %rd3;
	mul.wide.s32 	%rd7, %r1, 4;
	add.s64 	%rd8, %rd4, %rd7;
	ld.global.f32 	%f1, [%rd8];
	add.s64 	%rd9, %rd5, %rd7;
	ld.global.f32 	%f2, [%rd9];
	add.f32 	%f3, %f1, %f2;
	add.s64 	%rd10, %rd6, %rd7;
	st.global.f32 	[%rd10], %f3;
$L__BB0_2:
	ret;

}


// ===== COMPILED SASS (sm_100) =====

	.target	sm_100

	.elftype	@"ET_EXEC"


//--------------------- .note.nv.tkinfo           --------------------------
	.section	.note.nv.tkinfo,"",@"SHT_NOTE"
	.sectionflags	@"SHF_NOTE_NV_TKINFO"
	.tkinfo
        /*0018*/ 	.word	0x00000002
        /*0030*/ 	.string	""
        /*0030*/ 	.string	"ptxas"
        /*0030*/ 	.string	"Cuda compilation tools, release 13.0, V13.0.88"
        /*0030*/ 	.string	"Build cuda_13.0.r13.0/compiler.36424714_0"
        /*0030*/ 	.string	"-arch sm_100 -m 64 "



//--------------------- .note.nv.cuinfo           --------------------------
	.section	.note.nv.cuinfo,"",@"SHT_NOTE"
	.sectionflags	@"SHF_NOTE_NV_CUINFO"
        /*0018*/ 	.short	0x0002
        /*001a*/ 	.short	0x0064
        /*001c*/ 	.short	0x0082
	.zero		2


//--------------------- .nv.info                  --------------------------
	.section	.nv.info,"",@"SHT_CUDA_INFO"
	.align	4


	//----- nvinfo : EIATTR_REGCOUNT
	.align		4
        /*0000*/ 	.byte	0x04, 0x2f
        /*0002*/ 	.short	(.L_1 - .L_0)
	.align		4
.L_0:
        /*0004*/ 	.word	index@(_Z7Vec_addPKfS0_Pfi)
        /*0008*/ 	.word	0x0000000c


	//----- nvinfo : EIATTR_FRAME_SIZE
	.align		4
.L_1:
        /*000c*/ 	.byte	0x04, 0x11
        /*000e*/ 	.short	(.L_3 - .L_2)
	.align		4
.L_2:
        /*0010*/ 	.word	index@(_Z7Vec_addPKfS0_Pfi)
        /*0014*/ 	.word	0x00000000


	//----- nvinfo : EIATTR_MIN_STACK_SIZE
	.align		4
.L_3:
        /*0018*/ 	.byte	0x04, 0x12
        /*001a*/ 	.short	(.L_5 - .L_4)
	.align		4
.L_4:
        /*001c*/ 	.word	index@(_Z7Vec_addPKfS0_Pfi)
        /*0020*/ 	.word	0x00000000
.L_5:


//--------------------- .nv.compat                --------------------------
	.section	.nv.compat,"",@"SHT_CUDA_COMPAT_INFO"
	.align	4
        /*0000*/ 	.byte	0x02, 0x09, 0x00, 0x00, 0x02, 0x02, 0x01, 0x00, 0x02, 0x05, 0x05, 0x00, 0x03, 0x07, 0x01, 0x01
        /*0010*/ 	.byte	0x02, 0x03, 0x00, 0x00, 0x02, 0x06, 0x01, 0x00, 0x04, 0x0b, 0x08, 0x00, 0x09, 0x00, 0x00, 0x00
        /*0020*/ 	.byte	0x00, 0x00, 0x00, 0x00


//--------------------- .nv.info._Z7Vec_addPKfS0_Pfi --------------------------
	.section	.nv.info._Z7Vec_addPKfS0_Pfi,"",@"SHT_CUDA_INFO"
	.sectionflags	@""
	.align	4


	//----- nvinfo : EIATTR_CUDA_API_VERSION
	.align		4
        /*0000*/ 	.byte	0x04, 0x37
        /*0002*/ 	.short	(.L_7 - .L_6)
.L_6:
        /*0004*/ 	.word	0x00000082


	//----- nvinfo : EIATTR_KPARAM_INFO
	.align		4
.L_7:
        /*0008*/ 	.byte	0x04, 0x17
        /*000a*/ 	.short	(.L_9 - .L_8)
.L_8:
        /*000c*/ 	.word	0x00000000
        /*0010*/ 	.short	0x0003
        /*0012*/ 	.short	0x0018
        /*0014*/ 	.byte	0x00, 0xf0, 0x11, 0x00


	//----- nvinfo : EIATTR_KPARAM_INFO
	.align		4
.L_9:
        /*0018*/ 	.byte	0x04, 0x17
        /*001a*/ 	.short	(.L_11 - .L_10)
.L_10:
        /*001c*/ 	.word	0x00000000
        /*0020*/ 	.short	0x0002
        /*0022*/ 	.short	0x0010
        /*0024*/ 	.byte	0x00, 0xf5, 0x21, 0x00


	//----- nvinfo : EIATTR_KPARAM_INFO
	.align		4
.L_11:
        /*0028*/ 	.byte	0x04, 0x17
        /*002a*/ 	.short	(.L_13 - .L_12)
.L_12:
        /*002c*/ 	.word	0x00000000
        /*0030*/ 	.short	0x0001
        /*0032*/ 	.short	0x0008
        /*0034*/ 	.byte	0x00, 0xf5, 0x21, 0x00


	//----- nvinfo : EIATTR_KPARAM_INFO
	.align		4
.L_13:
        /*0038*/ 	.byte	0x04, 0x17
        /*003a*/ 	.short	(.L_15 - .L_14)
.L_14:
        /*003c*/ 	.word	0x00000000
        /*0040*/ 	.short	0x0000
        /*0042*/ 	.short	0x0000
        /*0044*/ 	.byte	0x00, 0xf5, 0x21, 0x00


	//----- nvinfo : EIATTR_SPARSE_MMA_MASK
	.align		4
.L_15:
        /*0048*/ 	.byte	0x03, 0x50
        /*004a*/ 	.short	0x0000


	//----- nvinfo : EIATTR_MAXREG_COUNT
	.align		4
        /*004c*/ 	.byte	0x03, 0x1b
        /*004e*/ 	.short	0x00ff


	//----- nvinfo : EIATTR_MERCURY_ISA_VERSION
	.align		4
        /*0050*/ 	.byte	0x03, 0x5f
        /*0052*/ 	.short	0x0101


	//----- nvinfo : EIATTR_VRC_CTA_INIT_COUNT
	.align		4
        /*0054*/ 	.byte	0x02, 0x4a
	.zero		1
	.zero		1


	//----- nvinfo : EIATTR_EXIT_INSTR_OFFSETS
	.align		4
        /*0058*/ 	.byte	0x04, 0x1c
        /*005a*/ 	.short	(.L_17 - .L_16)


	//   ....[0]....
.L_16:
        /*005c*/ 	.word	0x00000070


	//   ....[1]....
        /*0060*/ 	.word	0x00000130


	//----- nvinfo : EIATTR_CBANK_PARAM_SIZE
	.align		4
.L_17:
        /*0064*/ 	.byte	0x03, 0x19
        /*0066*/ 	.short	0x001c


	//----- nvinfo : EIATTR_PARAM_CBANK
	.align		4
        /*0068*/ 	.byte	0x04, 0x0a
        /*006a*/ 	.short	(.L_19 - .L_18)
	.align		4
.L_18:
        /*006c*/ 	.word	index@(.nv.constant0._Z7Vec_addPKfS0_Pfi)
        /*0070*/ 	.short	0x0380
        /*0072*/ 	.short	0x001c


	//----- nvinfo : EIATTR_SW_WAR
	.align		4
.L_19:
        /*0074*/ 	.byte	0x04, 0x36
        /*0076*/ 	.short	(.L_21 - .L_20)
.L_20:
        /*0078*/ 	.word	0x00000008
.L_21:


//--------------------- .nv.callgraph             --------------------------
	.section	.nv.callgraph,"",@"SHT_CUDA_CALLGRAPH"
	.align	4
	.sectionentsize	8
	.align		4
        /*0000*/ 	.word	0x00000000
	.align		4
        /*0004*/ 	.word	0xffffffff
	.align		4
        /*0008*/ 	.word	0x00000000
	.align		4
        /*000c*/ 	.word	0xfffffffe
	.align		4
        /*0010*/ 	.word	0x00000000
	.align		4
        /*0014*/ 	.word	0xfffffffd
	.align		4
        /*0018*/ 	.word	0x00000000
	.align		4
        /*001c*/ 	.word	0xfffffffc


//--------------------- .text._Z7Vec_addPKfS0_Pfi --------------------------
	.section	.text._Z7Vec_addPKfS0_Pfi,"ax",@progbits
	.align	128
        .global         _Z7Vec_addPKfS0_Pfi
        .type           _Z7Vec_addPKfS0_Pfi,@function
        .size           _Z7Vec_addPKfS0_Pfi,(.L_x_1 - _Z7Vec_addPKfS0_Pfi)
        .other          _Z7Vec_addPKfS0_Pfi,@"STO_CUDA_ENTRY STV_DEFAULT"
_Z7Vec_addPKfS0_Pfi:
.text._Z7Vec_addPKfS0_Pfi:
[----:B------:R-:W-:Y:S01]  /*0000*/  LDC R1, c[0x0][0x37c] ;  /* 0x0000df00ff017b82 */ /* 0x000fe20000000800 */
[----:B------:R-:W0:Y:S07]  /*0010*/  S2R R0, SR_TID.X ;  /* 0x0000000000007919 */ /* 0x000e2e0000002100 */
[----:B------:R-:W0:Y:S01]  /*0020*/  S2UR UR4, SR_CTAID.X ;  /* 0x00000000000479c3 */ /* 0x000e220000002500 */
[----:B------:R-:W1:Y:S07]  /*0030*/  LDCU UR5, c[0x0][0x398] ;  /* 0x00007300ff0577ac */ /* 0x000e6e0008000800 */
[----:B------:R-:W0:Y:S02]  /*0040*/  LDC R9, c[0x0][0x360] ;  /* 0x0000d800ff097b82 */ /* 0x000e240000000800 */
[----:B0-----:R-:W-:-:S05]  /*0050*/  IMAD R9, R9, UR4, R0 ;  /* 0x0000000409097c24 */ /* 0x001fca000f8e0200 */
[----:B-1----:R-:W-:-:S13]  /*0060*/  ISETP.GE.AND P0, PT, R9, UR5, PT ;  /* 0x0000000509007c0c */ /* 0x002fda000bf06270 */
[----:B------:R-:W-:Y:S05]  /*0070*/  @P0 EXIT ;  /* 0x000000000000094d */ /* 0x000fea0003800000 */
[----:B------:R-:W0:Y:S01]  /*0080*/  LDC.64 R2, c[0x0][0x380] ;  /* 0x0000e000ff027b82 */ /* 0x000e220000000a00 */
[----:B------:R-:W1:Y:S07]  /*0090*/  LDCU.64 UR4, c[0x0][0x358] ;  /* 0x00006b00ff0477ac */ /* 0x000e6e0008000a00 */
[----:B------:R-:W2:Y:S08]  /*00a0*/  LDC.64 R4, c[0x0][0x388] ;  /* 0x0000e200ff047b82 */ /* 0x000eb00000000a00 */
[----:B------:R-:W3:Y:S01]  /*00b0*/  LDC.64 R6, c[0x0][0x390] ;  /* 0x0000e400ff067b82 */ /* 0x000ee20000000a00 */
[----:B0-----:R-:W-:-:S06]  /*00c0*/  IMAD.WIDE R2, R9, 0x4, R2 ;  /* 0x0000000409027825 */ /* 0x001fcc00078e0202 */
[----:B-1----:R-:W4:Y:S01]  /*00d0*/  LDG.E R2, desc[UR4][R2.64] ;  /* 0x0000000402027981 */ /* 0x002f22000c1e1900 */
[----:B--2---:R-:W-:-:S06]  /*00e0*/  IMAD.WIDE R4, R9, 0x4, R4 ;  /* 0x0000000409047825 */ /* 0x004fcc00078e0204 */
[----:B------:R-:W4:Y:S01]  /*00f0*/  LDG.E R5, desc[UR4][R4.64] ;  /* 0x0000000404057981 */ /* 0x000f22000c1e1900 */
[----:B---3--:R-:W-:-:S04]  /*0100*/  IMAD.WIDE R6, R9, 0x4, R6 ;  /* 0x0000000409067825 */ /* 0x008fc800078e0206 */
[----:B----4-:R-:W-:-:S05]  /*0110*/  FADD R9, R2, R5 ;  /* 0x0000000502097221 */ /* 0x010fca0000000000 */
[----:B------:R-:W-:Y:S01]  /*0120*/  STG.E desc[UR4][R6.64], R9 ;  /* 0x0000000906007986 */ /* 0x000fe2000c101904 */
[----:B------:R-:W-:Y:S05]  /*0130*/  EXIT ;  /* 0x000000000000794d */ /* 0x000fea0003800000 */
.L_x_0:
[----:B------:R-:W-:-:S00]  /*0140*/  BRA `(.L_x_0) ;  /* 0xfffffffc00fc7947 */ /* 0x000fc0000383ffff */
[----:B------:R-:W-:-:S00]  /*0150*/  NOP ;  /* 0x0000000000007918 */ /* 0x000fc00000000000 */
        /* <DEDUP_REMOVED lines=10> */
.L_x_1:


//--------------------- .nv.shared.reserved.0     --------------------------
	.section	.nv.shared.reserved.0,"aw",@nobits
	.weak		__nv_reservedSMEM_offset_0_alias
	.size		__nv_reservedSMEM_offset_0_alias, 0, 64
	.other		__nv_reservedSMEM_offset_0_alias,@"STO_CUDA_RESERVED_SHARED STV_DEFAULT"
__nv_reservedSMEM_offset_0_alias:
	.zero		0
	.zero		64


//--------------------- .nv.constant0._Z7Vec_addPKfS0_Pfi --------------------------
	.section	.nv.constant0._Z7Vec_addPKfS0_Pfi,"a",@progbits
	.sectionflags	@""
	.align	4
.nv.constant0._Z7Vec_addPKfS0_Pfi:
	.zero		924


//--------------------- SYMBOLS --------------------------

	.type		.nv.reservedSmem.offset0,@object
	.size		.nv.reservedSmem.offset0,0x4
